.version 8.0
.target sm_80
.visible .entry vector_add_kernel(
	.param .u64 param9,
	.param .u64 param10,
	.param .u64 param11,
	.param .u64 param12
) {
	.reg .u32 %r19, %r3, %r7, %r1, %r0, %r14, %r2, %r4, %r22, %r23, %r13;
	.reg .u64 %rd12, %rd11, %rd9, %rd5, %rd15, %rd10, %rd16, %rd17, %rd18, %rd20, %rd21;
	.reg .pred %p6, %p8;
vector_add_kernel_start:
	ld.param.u64 %rd9, [param9];
	ld.param.u64 %rd10, [param10];
	ld.param.u64 %rd11, [param11];
	ld.param.u64 %rd12, [param12];
block_1_start:
block_2_start:
	mov.u32 %r0, %ctaid.x;
	mov.u32 %r1, %ntid.x;
	mul.lo.s32 %r2, %r0, %r1;
	mov.u32 %r3, %tid.x;
	add.u32 %r4, %r2, %r3;
	mov.u32 %r0, %r4;
	cvt.u64.u32 %rd5, %r4;
	setp.gt.u64 %p6, %rd12, %rd5;
	@!%p6 bra if_1_end;
if_1_start:
	mov.u32 %r7, 1073741823;
	setp.gt.u32 %p8, %r0, %r7;
	@%p8 bra block_2_end;
	mov.u32 %r13, 2;
	shl.b32 %r14, %r0, %r13;
	mov.u32 %r0, %r14;
	cvt.u64.u32 %rd15, %r14;
	add.u64 %rd16, %rd11, %rd15;
	cvt.u64.u32 %rd17, %r0;
	add.u64 %rd18, %rd17, %rd10;
	ld.global.u32 %r19, [%rd18];
	cvt.u64.u32 %rd20, %r0;
	add.u64 %rd21, %rd20, %rd9;
	ld.global.u32 %r22, [%rd21];
	add.u32 %r23, %r19, %r22;
	st.global.u32 [%rd16], %r23;
if_1_end:
	bra block_1_end;
block_2_end:
	trap;
block_1_end:
vector_add_kernel_end:
}

.visible .entry vector_add_loop_kernel(
	.param .u64 param9,
	.param .u64 param10,
	.param .u64 param11,
	.param .u64 param12
) {
	.reg .u32 %r8, %r31, %r2, %r16, %r1, %r19, %r21, %r4, %r34, %r22, %r14, %r17, %r7, %r28, %r33, %r13, %r3, %r0, %r18, %r15, %r20, %r32;
	.reg .u64 %rd25, %rd9, %rd12, %rd24, %rd10, %rd35, %rd26, %rd30, %rd29, %rd5, %rd11, %rd27;
	.reg .pred %p23, %p36, %p6;
vector_add_loop_kernel_start:
	ld.param.u64 %rd9, [param9];
	ld.param.u64 %rd10, [param10];
	ld.param.u64 %rd11, [param11];
	ld.param.u64 %rd12, [param12];
block_3_start:
block_4_start:
	mov.u32 %r0, %ctaid.x;
	mov.u32 %r1, %ntid.x;
	mul.lo.s32 %r2, %r0, %r1;
	mov.u32 %r3, %tid.x;
	add.u32 %r4, %r2, %r3;
	mov.u32 %r3, %r4;
	cvt.u64.u32 %rd5, %r4;
	setp.gt.u64 %p6, %rd12, %rd5;
	@!%p6 bra if_2_end;
if_2_start:
	mov.u32 %r7, %ntid.y;
	mul.lo.s32 %r8, %r1, %r7;
	mov.u32 %r13, %ntid.z;
	mul.lo.s32 %r14, %r8, %r13;
	mov.u32 %r15, %r14;
	mov.u32 %r16, 2;
	shl.b32 %r17, %r3, %r16;
	mov.u32 %r0, %r17;
	mul.lo.s32 %r18, %r7, %r13;
	mul.lo.s32 %r19, %r18, %r1;
	mov.u32 %r20, 2;
	shl.b32 %r21, %r19, %r20;
	mov.u32 %r1, %r21;
loop_0_start:
	mov.u32 %r22, 1073741823;
	setp.gt.u32 %p23, %r3, %r22;
	@%p23 bra block_4_end;
	cvt.u64.u32 %rd24, %r0;
	add.u64 %rd25, %rd24, %rd11;
	cvt.u64.u32 %rd26, %r0;
	add.u64 %rd27, %rd26, %rd10;
	ld.global.u32 %r28, [%rd27];
	cvt.u64.u32 %rd29, %r0;
	add.u64 %rd30, %rd29, %rd9;
	ld.global.u32 %r31, [%rd30];
	add.u32 %r32, %r28, %r31;
	st.global.u32 [%rd25], %r32;
	add.u32 %r33, %r0, %r1;
	mov.u32 %r0, %r33;
	add.u32 %r34, %r3, %r15;
	mov.u32 %r3, %r34;
	cvt.u64.u32 %rd35, %r34;
	setp.lt.u64 %p36, %rd35, %rd12;
	@%p36 bra loop_0_start;
loop_0_end:
if_2_end:
	bra block_3_end;
block_4_end:
	trap;
block_3_end:
vector_add_loop_kernel_end:
}

.visible .entry matrix_mul_kernel(
	.param .u64 param9,
	.param .u64 param10,
	.param .u64 param11,
	.param .u64 param12,
	.param .u64 param13,
	.param .u64 param14
) {
	.reg .u32 %r0, %r43, %r21, %r17, %r78, %r39, %r23, %r32, %r52, %r5, %r64, %r72, %r3, %r8, %r4, %r1, %r16, %r25, %r18, %r57, %r2, %r45, %r60, %r49, %r55, %r56, %r75, %r15, %r31;
	.reg .u64 %rd42, %rd14, %rd61, %rd59, %rd24, %rd19, %rd37, %rd76, %rd77, %rd28, %rd41, %rd53, %rd63, %rd68, %rd10, %rd71, %rd29, %rd40, %rd48, %rd70, %rd62, %rd12, %rd58, %rd27, %rd44, %rd38, %rd26, %rd36, %rd73, %rd69, %rd65, %rd35, %rd11, %rd46, %rd6, %rd34, %rd33, %rd50, %rd66, %rd9, %rd13, %rd54, %rd30;
	.reg .pred %p74, %p51, %p67, %p20, %p47, %p7, %p22;
matrix_mul_kernel_start:
	ld.param.u64 %rd9, [param9];
	ld.param.u64 %rd10, [param10];
	ld.param.u64 %rd11, [param11];
	ld.param.u64 %rd12, [param12];
	ld.param.u64 %rd13, [param13];
	ld.param.u64 %rd14, [param14];
block_5_start:
	mov.u32 %r0, %ctaid.y;
	mov.u32 %r1, %ntid.y;
	mul.lo.s32 %r2, %r0, %r1;
	mov.u32 %r3, %tid.y;
	add.u32 %r4, %r2, %r3;
	mov.u32 %r5, %r4;
	cvt.u64.u32 %rd6, %r4;
	setp.ge.u64 %p7, %rd6, %rd12;
	@%p7 bra block_5_end;
	mov.u32 %r8, %ctaid.x;
	mov.u32 %r15, %ntid.x;
	mul.lo.s32 %r16, %r8, %r15;
	mov.u32 %r17, %tid.x;
	add.u32 %r18, %r16, %r17;
	mov.u32 %r17, %r18;
	cvt.u64.u32 %rd19, %r18;
	setp.ge.u64 %p20, %rd19, %rd14;
	@%p20 bra block_5_end;
block_6_start:
block_7_start:
	cvt.u32.u64 %r21, %rd13;
	setp.eq.u32 %p22, %r21, 0;
	@!%p22 bra if_3_end;
if_3_start:
	mov.u32 %r23, 0;
	cvt.u64.u32 %rd24, %r23;
	mov.u64 %rd12, %rd24;
	bra block_7_end;
if_3_end:
	mov.u32 %r25, 2;
	shl.b64 %rd26, %rd14, %r25;
	mov.u64 %rd27, %rd26;
	cvt.u64.u32 %rd28, %r17;
	sub.u64 %rd29, %rd28, %rd14;
	mov.u64 %rd30, %rd29;
	mov.u32 %r31, 2;
	shl.b32 %r32, %r17, %r31;
	cvt.u64.u32 %rd33, %r32;
	add.u64 %rd34, %rd10, %rd33;
	mov.u64 %rd35, %rd34;
	cvt.u64.u32 %rd36, %r5;
	mul.lo.s64 %rd37, %rd36, %rd13;
	mov.u64 %rd38, %rd37;
	mov.u32 %r39, 2;
	shl.b64 %rd40, %rd37, %r39;
	add.u64 %rd41, %rd9, %rd40;
	mov.u64 %rd42, %rd41;
	mov.u32 %r43, 0;
	cvt.u64.u32 %rd44, %r43;
	mov.u64 %rd12, %rd44;
loop_0_start:
	mov.u32 %r45, 1073741823;
	cvt.u64.u32 %rd46, %r45;
	setp.gt.u64 %p47, %rd38, %rd46;
	@%p47 bra block_6_end;
	add.u64 %rd48, %rd30, %rd14;
	mov.u64 %rd30, %rd48;
	mov.u32 %r49, 1073741823;
	cvt.u64.u32 %rd50, %r49;
	setp.gt.u64 %p51, %rd48, %rd50;
	@%p51 bra block_6_end;
	mov.u32 %r52, 1;
	cvt.u64.u32 %rd53, %r52;
	add.u64 %rd54, %rd38, %rd53;
	mov.u64 %rd38, %rd54;
	ld.global.u32 %r55, [%rd35];
	ld.global.u32 %r56, [%rd42];
	mul.lo.s32 %r57, %r55, %r56;
	cvt.u64.u32 %rd58, %r57;
	add.u64 %rd59, %rd58, %rd12;
	mov.u64 %rd12, %rd59;
	mov.u32 %r60, 4;
	cvt.u64.u32 %rd61, %r60;
	add.u64 %rd62, %rd42, %rd61;
	mov.u64 %rd42, %rd62;
	add.u64 %rd63, %rd27, %rd35;
	mov.u64 %rd35, %rd63;
	mov.u32 %r64, 1;
	cvt.u64.u32 %rd65, %r64;
	sub.u64 %rd66, %rd13, %rd65;
	mov.u64 %rd13, %rd66;
	setp.ne.u64 %p67, %rd66, 0;
	@%p67 bra loop_0_start;
loop_0_end:
block_7_end:
	cvt.u64.u32 %rd68, %r5;
	mul.lo.s64 %rd69, %rd68, %rd14;
	cvt.u64.u32 %rd70, %r17;
	add.u64 %rd71, %rd69, %rd70;
	mov.u64 %rd38, %rd71;
	mov.u32 %r72, 1073741823;
	cvt.u64.u32 %rd73, %r72;
	setp.gt.u64 %p74, %rd71, %rd73;
	@%p74 bra block_6_end;
	mov.u32 %r75, 2;
	shl.b64 %rd76, %rd38, %r75;
	add.u64 %rd77, %rd11, %rd76;
	cvt.u32.u64 %r78, %rd12;
	st.global.u32 [%rd77], %r78;
	bra block_5_end;
block_6_end:
	trap;
block_5_end:
matrix_mul_kernel_end:
}



// ===== COMPILED SASS (sm_100) =====

	.target	sm_100

	.elftype	@"ET_EXEC"


//--------------------- .note.nv.tkinfo           --------------------------
	.section	.note.nv.tkinfo,"",@"SHT_NOTE"
	.sectionflags	@"SHF_NOTE_NV_TKINFO"
	.tkinfo
        /*0018*/ 	.word	0x00000002
        /*0030*/ 	.string	""
        /*0030*/ 	.string	"ptxas"
        /*0030*/ 	.string	"Cuda compilation tools, release 13.0, V13.0.88"
        /*0030*/ 	.string	"Build cuda_13.0.r13.0/compiler.36424714_0"
        /*0030*/ 	.string	"-arch sm_100 "



//--------------------- .note.nv.cuinfo           --------------------------
	.section	.note.nv.cuinfo,"",@"SHT_NOTE"
	.sectionflags	@"SHF_NOTE_NV_CUINFO"
        /*0018*/ 	.short	0x0002
        /*001a*/ 	.short	0x0050
        /*001c*/ 	.short	0x0082
	.zero		2


//--------------------- .nv.info                  --------------------------
	.section	.nv.info,"",@"SHT_CUDA_INFO"
	.align	4


	//----- nvinfo : EIATTR_REGCOUNT
	.align		4
        /*0000*/ 	.byte	0x04, 0x2f
        /*0002*/ 	.short	(.L_1 - .L_0)
	.align		4
.L_0:
        /*0004*/ 	.word	index@(vector_add_kernel)
        /*0008*/ 	.word	0x0000000c


	//----- nvinfo : EIATTR_FRAME_SIZE
	.align		4
.L_1:
        /*000c*/ 	.byte	0x04, 0x11
        /*000e*/ 	.short	(.L_3 - .L_2)
	.align		4
.L_2:
        /*0010*/ 	.word	index@(vector_add_kernel)
        /*0014*/ 	.word	0x00000000


	//----- nvinfo : EIATTR_REGCOUNT
	.align		4
.L_3:
        /*0018*/ 	.byte	0x04, 0x2f
        /*001a*/ 	.short	(.L_5 - .L_4)
	.align		4
.L_4:
        /*001c*/ 	.word	index@(vector_add_loop_kernel)
        /*0020*/ 	.word	0x00000010


	//----- nvinfo : EIATTR_FRAME_SIZE
	.align		4
.L_5:
        /*0024*/ 	.byte	0x04, 0x11
        /*0026*/ 	.short	(.L_7 - .L_6)
	.align		4
.L_6:
        /*0028*/ 	.word	index@(vector_add_loop_kernel)
        /*002c*/ 	.word	0x00000000


	//----- nvinfo : EIATTR_REGCOUNT
	.align		4
.L_7:
        /*0030*/ 	.byte	0x04, 0x2f
        /*0032*/ 	.short	(.L_9 - .L_8)
	.align		4
.L_8:
        /*0034*/ 	.word	index@(matrix_mul_kernel)
        /*0038*/ 	.word	0x00000016


	//----- nvinfo : EIATTR_FRAME_SIZE
	.align		4
.L_9:
        /*003c*/ 	.byte	0x04, 0x11
        /*003e*/ 	.short	(.L_11 - .L_10)
	.align		4
.L_10:
        /*0040*/ 	.word	index@(matrix_mul_kernel)
        /*0044*/ 	.word	0x00000000


	//----- nvinfo : EIATTR_MIN_STACK_SIZE
	.align		4
.L_11:
        /*0048*/ 	.byte	0x04, 0x12
        /*004a*/ 	.short	(.L_13 - .L_12)
	.align		4
.L_12:
        /*004c*/ 	.word	index@(matrix_mul_kernel)
        /*0050*/ 	.word	0x00000000


	//----- nvinfo : EIATTR_MIN_STACK_SIZE
	.align		4
.L_13:
        /*0054*/ 	.byte	0x04, 0x12
        /*0056*/ 	.short	(.L_15 - .L_14)
	.align		4
.L_14:
        /*0058*/ 	.word	index@(vector_add_loop_kernel)
        /*005c*/ 	.word	0x00000000


	//----- nvinfo : EIATTR_MIN_STACK_SIZE
	.align		4
.L_15:
        /*0060*/ 	.byte	0x04, 0x12
        /*0062*/ 	.short	(.L_17 - .L_16)
	.align		4
.L_16:
        /*0064*/ 	.word	index@(vector_add_kernel)
        /*0068*/ 	.word	0x00000000
.L_17:


//--------------------- .nv.compat                --------------------------
	.section	.nv.compat,"",@"SHT_CUDA_COMPAT_INFO"
	.align	4
        /*0000*/ 	.byte	0x02, 0x09, 0x00, 0x00, 0x02, 0x02, 0x01, 0x00, 0x02, 0x05, 0x05, 0x00, 0x03, 0x07, 0x01, 0x01
        /*0010*/ 	.byte	0x02, 0x03, 0x00, 0x00, 0x02, 0x06, 0x01, 0x00, 0x04, 0x0b, 0x08, 0x00, 0x09, 0x00, 0x00, 0x00
        /*0020*/ 	.byte	0x00, 0x00, 0x00, 0x00


//--------------------- .nv.info.matrix_mul_kernel --------------------------
	.section	.nv.info.matrix_mul_kernel,"",@"SHT_CUDA_INFO"
	.sectionflags	@""
	.align	4


	//----- nvinfo : EIATTR_CUDA_API_VERSION
	.align		4
        /*0000*/ 	.byte	0x04, 0x37
        /*0002*/ 	.short	(.L_19 - .L_18)
.L_18:
        /*0004*/ 	.word	0x00000082


	//----- nvinfo : EIATTR_KPARAM_INFO
	.align		4
.L_19:
        /*0008*/ 	.byte	0x04, 0x17
        /*000a*/ 	.short	(.L_21 - .L_20)
.L_20:
        /*000c*/ 	.word	0x00000000
        /*0010*/ 	.short	0x0005
        /*0012*/ 	.short	0x0028
        /*0014*/ 	.byte	0x00, 0xf0, 0x21, 0x00


	//----- nvinfo : EIATTR_KPARAM_INFO
	.align		4
.L_21:
        /*0018*/ 	.byte	0x04, 0x17
        /*001a*/ 	.short	(.L_23 - .L_22)
.L_22:
        /*001c*/ 	.word	0x00000000
        /*0020*/ 	.short	0x0004
        /*0022*/ 	.short	0x0020
        /*0024*/ 	.byte	0x00, 0xf0, 0x21, 0x00


	//----- nvinfo : EIATTR_KPARAM_INFO
	.align		4
.L_23:
        /*0028*/ 	.byte	0x04, 0x17
        /*002a*/ 	.short	(.L_25 - .L_24)
.L_24:
        /*002c*/ 	.word	0x00000000
        /*0030*/ 	.short	0x0003
        /*0032*/ 	.short	0x0018
        /*0034*/ 	.byte	0x00, 0xf0, 0x21, 0x00


	//----- nvinfo : EIATTR_KPARAM_INFO
	.align		4
.L_25:
        /*0038*/ 	.byte	0x04, 0x17
        /*003a*/ 	.short	(.L_27 - .L_26)
.L_26:
        /*003c*/ 	.word	0x00000000
        /*0040*/ 	.short	0x0002
        /*0042*/ 	.short	0x0010
        /*0044*/ 	.byte	0x00, 0xf0, 0x21, 0x00


	//----- nvinfo : EIATTR_KPARAM_INFO
	.align		4
.L_27:
        /*0048*/ 	.byte	0x04, 0x17
        /*004a*/ 	.short	(.L_29 - .L_28)
.L_28:
        /*004c*/ 	.word	0x00000000
        /*0050*/ 	.short	0x0001
        /*0052*/ 	.short	0x0008
        /*0054*/ 	.byte	0x00, 0xf0, 0x21, 0x00


	//----- nvinfo : EIATTR_KPARAM_INFO
	.align		4
.L_29:
        /*0058*/ 	.byte	0x04, 0x17
        /*005a*/ 	.short	(.L_31 - .L_30)
.L_30:
        /*005c*/ 	.word	0x00000000
        /*0060*/ 	.short	0x0000
        /*0062*/ 	.short	0x0000
        /*0064*/ 	.byte	0x00, 0xf0, 0x21, 0x00


	//----- nvinfo : EIATTR_SPARSE_MMA_MASK
	.align		4
.L_31:
        /*0068*/ 	.byte	0x03, 0x50
        /*006a*/ 	.short	0x0000


	//----- nvinfo : EIATTR_MAXREG_COUNT
	.align		4
        /*006c*/ 	.byte	0x03, 0x1b
        /*006e*/ 	.short	0x00ff


	//----- nvinfo : EIATTR_MERCURY_ISA_VERSION
	.align		4
        /*0070*/ 	.byte	0x03, 0x5f
        /*0072*/ 	.short	0x0101


	//----- nvinfo : EIATTR_VRC_CTA_INIT_COUNT
	.align		4
        /*0074*/ 	.byte	0x02, 0x4a
	.zero		1
	.zero		1


	//----- nvinfo : EIATTR_EXIT_INSTR_OFFSETS
	.align		4
        /*0078*/ 	.byte	0x04, 0x1c
        /*007a*/ 	.short	(.L_33 - .L_32)


	//   ....[0]....
.L_32:
        /*007c*/ 	.word	0x00000080


	//   ....[1]....
        /*0080*/ 	.word	0x00000120


	//   ....[2]....
        /*0084*/ 	.word	0x000004f0


	//----- nvinfo : EIATTR_CRS_STACK_SIZE
	.align		4
.L_33:
        /*0088*/ 	.byte	0x04, 0x1e
        /*008a*/ 	.short	(.L_35 - .L_34)
.L_34:
        /*008c*/ 	.word	0x00000000


	//----- nvinfo : EIATTR_CBANK_PARAM_SIZE
	.align		4
.L_35:
        /*0090*/ 	.byte	0x03, 0x19
        /*0092*/ 	.short	0x0030


	//----- nvinfo : EIATTR_PARAM_CBANK
	.align		4
        /*0094*/ 	.byte	0x04, 0x0a
        /*0096*/ 	.short	(.L_37 - .L_36)
	.align		4
.L_36:
        /*0098*/ 	.word	index@(.nv.constant0.matrix_mul_kernel)
        /*009c*/ 	.short	0x0380
        /*009e*/ 	.short	0x0030


	//----- nvinfo : EIATTR_SW_WAR
	.align		4
.L_37:
        /*00a0*/ 	.byte	0x04, 0x36
        /*00a2*/ 	.short	(.L_39 - .L_38)
.L_38:
        /*00a4*/ 	.word	0x00000008
.L_39:


//--------------------- .nv.info.vector_add_loop_kernel --------------------------
	.section	.nv.info.vector_add_loop_kernel,"",@"SHT_CUDA_INFO"
	.sectionflags	@""
	.align	4


	//----- nvinfo : EIATTR_CUDA_API_VERSION
	.align		4
        /*0000*/ 	.byte	0x04, 0x37
        /*0002*/ 	.short	(.L_41 - .L_40)
.L_40:
        /*0004*/ 	.word	0x00000082


	//----- nvinfo : EIATTR_KPARAM_INFO
	.align		4
.L_41:
        /*0008*/ 	.byte	0x04, 0x17
        /*000a*/ 	.short	(.L_43 - .L_42)
.L_42:
        /*000c*/ 	.word	0x00000000
        /*0010*/ 	.short	0x0003
        /*0012*/ 	.short	0x0018
        /*0014*/ 	.byte	0x00, 0xf0, 0x21, 0x00


	//----- nvinfo : EIATTR_KPARAM_INFO
	.align		4
.L_43:
        /*0018*/ 	.byte	0x04, 0x17
        /*001a*/ 	.short	(.L_45 - .L_44)
.L_44:
        /*001c*/ 	.word	0x00000000
        /*0020*/ 	.short	0x0002
        /*0022*/ 	.short	0x0010
        /*0024*/ 	.byte	0x00, 0xf0, 0x21, 0x00


	//----- nvinfo : EIATTR_KPARAM_INFO
	.align		4
.L_45:
        /*0028*/ 	.byte	0x04, 0x17
        /*002a*/ 	.short	(.L_47 - .L_46)
.L_46:
        /*002c*/ 	.word	0x00000000
        /*0030*/ 	.short	0x0001
        /*0032*/ 	.short	0x0008
        /*0034*/ 	.byte	0x00, 0xf0, 0x21, 0x00


	//----- nvinfo : EIATTR_KPARAM_INFO
	.align		4
.L_47:
        /*0038*/ 	.byte	0x04, 0x17
        /*003a*/ 	.short	(.L_49 - .L_48)
.L_48:
        /*003c*/ 	.word	0x00000000
        /*0040*/ 	.short	0x0000
        /*0042*/ 	.short	0x0000
        /*0044*/ 	.byte	0x00, 0xf0, 0x21, 0x00


	//----- nvinfo : EIATTR_SPARSE_MMA_MASK
	.align		4
.L_49:
        /*0048*/ 	.byte	0x03, 0x50
        /*004a*/ 	.short	0x0000


	//----- nvinfo : EIATTR_MAXREG_COUNT
	.align		4
        /*004c*/ 	.byte	0x03, 0x1b
        /*004e*/ 	.short	0x00ff


	//----- nvinfo : EIATTR_MERCURY_ISA_VERSION
	.align		4
        /*0050*/ 	.byte	0x03, 0x5f
        /*0052*/ 	.short	0x0101


	//----- nvinfo : EIATTR_VRC_CTA_INIT_COUNT
	.align		4
        /*0054*/ 	.byte	0x02, 0x4a
	.zero		1
	.zero		1


	//----- nvinfo : EIATTR_EXIT_INSTR_OFFSETS
	.align		4
        /*0058*/ 	.byte	0x04, 0x1c
        /*005a*/ 	.short	(.L_51 - .L_50)


	//   ....[0]....
.L_50:
        /*005c*/ 	.word	0x00000080


	//   ....[1]....
        /*0060*/ 	.word	0x00000250


	//----- nvinfo : EIATTR_CRS_STACK_SIZE
	.align		4
.L_51:
        /*0064*/ 	.byte	0x04, 0x1e
        /*0066*/ 	.short	(.L_53 - .L_52)
.L_52:
        /*0068*/ 	.word	0x00000000


	//----- nvinfo : EIATTR_CBANK_PARAM_SIZE
	.align		4
.L_53:
        /*006c*/ 	.byte	0x03, 0x19
        /*006e*/ 	.short	0x0020


	//----- nvinfo : EIATTR_PARAM_CBANK
	.align		4
        /*0070*/ 	.byte	0x04, 0x0a
        /*0072*/ 	.short	(.L_55 - .L_54)
	.align		4
.L_54:
        /*0074*/ 	.word	index@(.nv.constant0.vector_add_loop_kernel)
        /*0078*/ 	.short	0x0380
        /*007a*/ 	.short	0x0020


	//----- nvinfo : EIATTR_SW_WAR
	.align		4
.L_55:
        /*007c*/ 	.byte	0x04, 0x36
        /*007e*/ 	.short	(.L_57 - .L_56)
.L_56:
        /*0080*/ 	.word	0x00000008
.L_57:


//--------------------- .nv.info.vector_add_kernel --------------------------
	.section	.nv.info.vector_add_kernel,"",@"SHT_CUDA_INFO"
	.sectionflags	@""
	.align	4


	//----- nvinfo : EIATTR_CUDA_API_VERSION
	.align		4
        /*0000*/ 	.byte	0x04, 0x37
        /*0002*/ 	.short	(.L_59 - .L_58)
.L_58:
        /*0004*/ 	.word	0x00000082


	//----- nvinfo : EIATTR_KPARAM_INFO
	.align		4
.L_59:
        /*0008*/ 	.byte	0x04, 0x17
        /*000a*/ 	.short	(.L_61 - .L_60)
.L_60:
        /*000c*/ 	.word	0x00000000
        /*0010*/ 	.short	0x0003
        /*0012*/ 	.short	0x0018
        /*0014*/ 	.byte	0x00, 0xf0, 0x21, 0x00


	//----- nvinfo : EIATTR_KPARAM_INFO
	.align		4
.L_61:
        /*0018*/ 	.byte	0x04, 0x17
        /*001a*/ 	.short	(.L_63 - .L_62)
.L_62:
        /*001c*/ 	.word	0x00000000
        /*0020*/ 	.short	0x0002
        /*0022*/ 	.short	0x0010
        /*0024*/ 	.byte	0x00, 0xf0, 0x21, 0x00


	//----- nvinfo : EIATTR_KPARAM_INFO
	.align		4
.L_63:
        /*0028*/ 	.byte	0x04, 0x17
        /*002a*/ 	.short	(.L_65 - .L_64)
.L_64:
        /*002c*/ 	.word	0x00000000
        /*0030*/ 	.short	0x0001
        /*0032*/ 	.short	0x0008
        /*0034*/ 	.byte	0x00, 0xf0, 0x21, 0x00


	//----- nvinfo : EIATTR_KPARAM_INFO
	.align		4
.L_65:
        /*0038*/ 	.byte	0x04, 0x17
        /*003a*/ 	.short	(.L_67 - .L_66)
.L_66:
        /*003c*/ 	.word	0x00000000
        /*0040*/ 	.short	0x0000
        /*0042*/ 	.short	0x0000
        /*0044*/ 	.byte	0x00, 0xf0, 0x21, 0x00


	//----- nvinfo : EIATTR_SPARSE_MMA_MASK
	.align		4
.L_67:
        /*0048*/ 	.byte	0x03, 0x50
        /*004a*/ 	.short	0x0000


	//----- nvinfo : EIATTR_MAXREG_COUNT
	.align		4
        /*004c*/ 	.byte	0x03, 0x1b
        /*004e*/ 	.short	0x00ff


	//----- nvinfo : EIATTR_MERCURY_ISA_VERSION
	.align		4
        /*0050*/ 	.byte	0x03, 0x5f
        /*0052*/ 	.short	0x0101


	//----- nvinfo : EIATTR_VRC_CTA_INIT_COUNT
	.align		4
        /*0054*/ 	.byte	0x02, 0x4a
	.zero		1
	.zero		1


	//----- nvinfo : EIATTR_EXIT_INSTR_OFFSETS
	.align		4
        /*0058*/ 	.byte	0x04, 0x1c
        /*005a*/ 	.short	(.L_69 - .L_68)


	//   ....[0]....
.L_68:
        /*005c*/ 	.word	0x00000080


	//   ....[1]....
        /*0060*/ 	.word	0x00000190


	//----- nvinfo : EIATTR_CRS_STACK_SIZE
	.align		4
.L_69:
        /*0064*/ 	.byte	0x04, 0x1e
        /*0066*/ 	.short	(.L_71 - .L_70)
.L_70:
        /*0068*/ 	.word	0x00000000


	//----- nvinfo : EIATTR_CBANK_PARAM_SIZE
	.align		4
.L_71:
        /*006c*/ 	.byte	0x03, 0x19
        /*006e*/ 	.short	0x0020


	//----- nvinfo : EIATTR_PARAM_CBANK
	.align		4
        /*0070*/ 	.byte	0x04, 0x0a
        /*0072*/ 	.short	(.L_73 - .L_72)
	.align		4
.L_72:
        /*0074*/ 	.word	index@(.nv.constant0.vector_add_kernel)
        /*0078*/ 	.short	0x0380
        /*007a*/ 	.short	0x0020


	//----- nvinfo : EIATTR_SW_WAR
	.align		4
.L_73:
        /*007c*/ 	.byte	0x04, 0x36
        /*007e*/ 	.short	(.L_75 - .L_74)
.L_74:
        /*0080*/ 	.word	0x00000008
.L_75:


//--------------------- .nv.callgraph             --------------------------
	.section	.nv.callgraph,"",@"SHT_CUDA_CALLGRAPH"
	.align	4
	.sectionentsize	8
	.align		4
        /*0000*/ 	.word	0x00000000
	.align		4
        /*0004*/ 	.word	0xffffffff
	.align		4
        /*0008*/ 	.word	0x00000000
	.align		4
        /*000c*/ 	.word	0xfffffffe
	.align		4
        /*0010*/ 	.word	0x00000000
	.align		4
        /*0014*/ 	.word	0xfffffffd
	.align		4
        /*0018*/ 	.word	0x00000000
	.align		4
        /*001c*/ 	.word	0xfffffffc


//--------------------- .text.matrix_mul_kernel   --------------------------
	.section	.text.matrix_mul_kernel,"ax",@progbits
	.align	128
        .global         matrix_mul_kernel
        .type           matrix_mul_kernel,@function
        .size           matrix_mul_kernel,(.L_x_11 - matrix_mul_kernel)
        .other          matrix_mul_kernel,@"STO_CUDA_ENTRY STV_DEFAULT"
matrix_mul_kernel:
.text.matrix_mul_kernel:
[----:B------:R-:W-:Y:S01]  /*0000*/  LDC R1, c[0x0][0x37c] ;  /* 0x0000df00ff017b82 */ /* 0x000fe20000000800 */
[----:B------:R-:W0:Y:S07]  /*0010*/  S2R R3, SR_TID.Y ;  /* 0x0000000000037919 */ /* 0x000e2e0000002200 */
[----:B------:R-:W0:Y:S01]  /*0020*/  S2UR UR4, SR_CTAID.Y ;  /* 0x00000000000479c3 */ /* 0x000e220000002600 */
[----:B------:R-:W1:Y:S07]  /*0030*/  LDCU.64 UR6, c[0x0][0x398] ;  /* 0x00007300ff0677ac */ /* 0x000e6e0008000a00 */
[----:B------:R-:W0:Y:S02]  /*0040*/  LDC R6, c[0x0][0x364] ;  /* 0x0000d900ff067b82 */ /* 0x000e240000000800 */
[----:B0-----:R-:W-:-:S05]  /*0050*/  IMAD R6, R6, UR4, R3 ;  /* 0x0000000406067c24 */ /* 0x001fca000f8e0203 */
[----:B-1----:R-:W-:-:S04]  /*0060*/  ISETP.GE.U32.AND P0, PT, R6, UR6, PT ;  /* 0x0000000606007c0c */ /* 0x002fc8000bf06070 */
[----:B------:R-:W-:-:S13]  /*0070*/  ISETP.GE.U32.AND.EX P0, PT, RZ, UR7, PT, P0 ;  /* 0x00000007ff007c0c */ /* 0x000fda000bf06100 */
[----:B------:R-:W-:Y:S05]  /*0080*/  @P0 EXIT ;  /* 0x000000000000094d */ /* 0x000fea0003800000 */
[----:B------:R-:W0:Y:S01]  /*0090*/  S2R R0, SR_TID.X ;  /* 0x0000000000007919 */ /* 0x000e220000002100 */
[----:B------:R-:W0:Y:S01]  /*00a0*/  S2UR UR4, SR_CTAID.X ;  /* 0x00000000000479c3 */ /* 0x000e220000002500 */
[----:B------:R-:W1:Y:S07]  /*00b0*/  LDCU.64 UR6, c[0x0][0x3a8] ;  /* 0x00007500ff0677ac */ /* 0x000e6e0008000a00 */
[----:B------:R-:W0:Y:S01]  /*00c0*/  LDC R7, c[0x0][0x360] ;  /* 0x0000d800ff077b82 */ /* 0x000e220000000800 */
[----:B-1----:R-:W-:-:S02]  /*00d0*/  IMAD.U32 R18, RZ, RZ, UR6 ;  /* 0x00000006ff127e24 */ /* 0x002fc4000f8e00ff */
[----:B------:R-:W-:Y:S02]  /*00e0*/  IMAD.U32 R19, RZ, RZ, UR7 ;  /* 0x00000007ff137e24 */ /* 0x000fe4000f8e00ff */
[----:B0-----:R-:W-:-:S05]  /*00f0*/  IMAD R7, R7, UR4, R0 ;  /* 0x0000000407077c24 */ /* 0x001fca000f8e0200 */
[----:B------:R-:W-:-:S04]  /*0100*/  ISETP.GE.U32.AND P0, PT, R7, R18, PT ;  /* 0x000000120700720c */ /* 0x000fc80003f06070 */
[----:B------:R-:W-:-:S13]  /*0110*/  ISETP.GE.U32.AND.EX P0, PT, RZ, R19, PT, P0 ;  /* 0x00000013ff00720c */ /* 0x000fda0003f06100 */
[----:B------:R-:W-:Y:S05]  /*0120*/  @P0 EXIT ;  /* 0x000000000000094d */ /* 0x000fea0003800000 */
[----:B------:R-:W0:Y:S01]  /*0130*/  LDCU UR6, c[0x0][0x3a0] ;  /* 0x00007400ff0677ac */ /* 0x000e220008000800 */
[----:B------:R-:W-:Y:S01]  /*0140*/  BSSY.RECONVERGENT B0, `(.L_x_0) ;  /* 0x000003c000007945 */ /* 0x000fe20003800200 */
[----:B------:R-:W1:Y:S01]  /*0150*/  LDCU.64 UR4, c[0x0][0x358] ;  /* 0x00006b00ff0477ac */ /* 0x000e620008000a00 */
[----:B0-----:R-:W-:-:S13]  /*0160*/  ISETP.NE.U32.AND P0, PT, RZ, UR6, PT ;  /* 0x00000006ff007c0c */ /* 0x001fda000bf05070 */
[----:B------:R-:W-:Y:S01]  /*0170*/  @!P0 IMAD.MOV.U32 R0, RZ, RZ, RZ ;  /* 0x000000ffff008224 */ /* 0x000fe200078e00ff */
[----:B-1----:R-:W-:Y:S06]  /*0180*/  @!P0 BRA `(.L_x_1) ;  /* 0x0000000000b08947 */ /* 0x002fec0003800000 */
[----:B------:R-:W0:Y:S01]  /*0190*/  LDCU.128 UR8, c[0x0][0x380] ;  /* 0x00007000ff0877ac */ /* 0x000e220008000c00 */
[----:B------:R-:W-:Y:S01]  /*01a0*/  IMAD.WIDE.U32 R2, R6, UR6, RZ ;  /* 0x0000000606027c25 */ /* 0x000fe2000f8e00ff */
[C---:B------:R-:W-:Y:S01]  /*01b0*/  SHF.L.U64.HI R12, R18.reuse, 0x2, R19 ;  /* 0x00000002120c7819 */ /* 0x040fe20000010213 */
[----:B------:R-:W1:Y:S02]  /*01c0*/  LDCU UR7, c[0x0][0x3a4] ;  /* 0x00007480ff0777ac */ /* 0x000e640008000800 */
[----:B------:R-:W-:Y:S02]  /*01d0*/  IMAD.MOV.U32 R11, RZ, RZ, R2 ;  /* 0x000000ffff0b7224 */ /* 0x000fe400078e0002 */
[----:B------:R-:W-:Y:S01]  /*01e0*/  IMAD.SHL.U32 R17, R18, 0x4, RZ ;  /* 0x0000000412117824 */ /* 0x000fe200078e00ff */
[----:B------:R-:W2:Y:S01]  /*01f0*/  LDCU.64 UR12, c[0x0][0x3a0] ;  /* 0x00007400ff0c77ac */ /* 0x000ea20008000a00 */
[----:B------:R-:W-:Y:S01]  /*0200*/  IMAD.MOV.U32 R0, RZ, RZ, RZ ;  /* 0x000000ffff007224 */ /* 0x000fe200078e00ff */
[----:B------:R-:W3:Y:S01]  /*0210*/  LDCU.64 UR14, c[0x0][0x3a8] ;  /* 0x00007500ff0e77ac */ /* 0x000ee20008000a00 */
[----:B0-----:R-:W-:-:S02]  /*0220*/  LEA R4, P0, R7, UR10, 0x2 ;  /* 0x0000000a07047c11 */ /* 0x001fc4000f8010ff */
[----:B------:R-:W-:Y:S01]  /*0230*/  LEA R10, P1, R2, UR8, 0x2 ;  /* 0x00000008020a7c11 */ /* 0x000fe2000f8210ff */
[----:B-1----:R-:W-:Y:S02]  /*0240*/  IMAD R13, R6, UR7, R3 ;  /* 0x00000007060d7c24 */ /* 0x002fe4000f8e0203 */
[----:B------:R-:W-:Y:S01]  /*0250*/  IMAD.X R15, RZ, RZ, UR11, P0 ;  /* 0x0000000bff0f7e24 */ /* 0x000fe200080e06ff */
[----:B------:R-:W-:Y:S01]  /*0260*/  IADD3 R8, P0, PT, R7, -R18, RZ ;  /* 0x8000001207087210 */ /* 0x000fe20007f1e0ff */
[----:B--2---:R-:W-:Y:S01]  /*0270*/  IMAD.U32 R14, RZ, RZ, UR12 ;  /* 0x0000000cff0e7e24 */ /* 0x004fe2000f8e00ff */
[----:B------:R-:W-:Y:S01]  /*0280*/  LEA.HI.X R3, R2, UR9, R13, 0x2, P1 ;  /* 0x0000000902037c11 */ /* 0x000fe200088f140d */
[----:B------:R-:W-:Y:S02]  /*0290*/  IMAD.U32 R16, RZ, RZ, UR13 ;  /* 0x0000000dff107e24 */ /* 0x000fe4000f8e00ff */
[----:B---3--:R-:W-:-:S08]  /*02a0*/  IMAD.X R9, RZ, RZ, ~R19, P0 ;  /* 0x000000ffff097224 */ /* 0x008fd000000e0e13 */
.L_x_3:
[----:B------:R-:W-:-:S04]  /*02b0*/  ISETP.GT.U32.AND P0, PT, R11, 0x3fffffff, PT ;  /* 0x3fffffff0b00780c */ /* 0x000fc80003f04070 */
[----:B------:R-:W-:-:S13]  /*02c0*/  ISETP.GT.U32.AND.EX P0, PT, R13, RZ, PT, P0 ;  /* 0x000000ff0d00720c */ /* 0x000fda0003f04100 */
[----:B------:R-:W-:Y:S05]  /*02d0*/  @P0 BRA `(.L_x_2) ;  /* 0x0000000000880947 */ /* 0x000fea0003800000 */
[----:B------:R-:W-:Y:S02]  /*02e0*/  IMAD.U32 R18, RZ, RZ, UR14 ;  /* 0x0000000eff127e24 */ /* 0x000fe4000f8e00ff */
[----:B------:R-:W-:-:S03]  /*02f0*/  IMAD.U32 R19, RZ, RZ, UR15 ;  /* 0x0000000fff137e24 */ /* 0x000fc6000f8e00ff */
[----:B------:R-:W-:-:S04]  /*0300*/  IADD3 R8, P1, PT, R8, R18, RZ ;  /* 0x0000001208087210 */ /* 0x000fc80007f3e0ff */
[----:B------:R-:W-:Y:S01]  /*0310*/  ISETP.GT.U32.AND P0, PT, R8, 0x3fffffff, PT ;  /* 0x3fffffff0800780c */ /* 0x000fe20003f04070 */
[----:B------:R-:W-:-:S05]  /*0320*/  IMAD.X R9, R9, 0x1, R19, P1 ;  /* 0x0000000109097824 */ /* 0x000fca00008e0613 */
[----:B------:R-:W-:-:S13]  /*0330*/  ISETP.GT.U32.AND.EX P0, PT, R9, RZ, PT, P0 ;  /* 0x000000ff0900720c */ /* 0x000fda0003f04100 */
[----:B------:R-:W-:Y:S05]  /*0340*/  @P0 BRA `(.L_x_2) ;  /* 0x00000000006c0947 */ /* 0x000fea0003800000 */
[----:B------:R-:W-:Y:S02]  /*0350*/  IMAD.MOV.U32 R5, RZ, RZ, R15 ;  /* 0x000000ffff057224 */ /* 0x000fe400078e000f */
[----:B------:R-:W-:-:S04]  /*0360*/  IMAD.MOV.U32 R2, RZ, RZ, R10 ;  /* 0x000000ffff027224 */ /* 0x000fc800078e000a */
[----:B------:R0:W2:Y:S04]  /*0370*/  LDG.E R5, desc[UR4][R4.64] ;  /* 0x0000000404057981 */ /* 0x0000a8000c1e1900 */
[----:B------:R1:W2:Y:S01]  /*0380*/  LDG.E R2, desc[UR4][R2.64] ;  /* 0x0000000402027981 */ /* 0x0002a2000c1e1900 */
[----:B------:R-:W-:Y:S02]  /*0390*/  IADD3 R14, P0, PT, R14, -0x1, RZ ;  /* 0xffffffff0e0e7810 */ /* 0x000fe40007f1e0ff */
[----:B------:R-:W-:Y:S02]  /*03a0*/  IADD3 R11, P1, PT, R11, 0x1, RZ ;  /* 0x000000010b0b7810 */ /* 0x000fe40007f3e0ff */
[----:B------:R-:W-:Y:S02]  /*03b0*/  IADD3.X R16, PT, PT, R16, -0x1, RZ, P0, !PT ;  /* 0xffffffff10107810 */ /* 0x000fe400007fe4ff */
[----:B------:R-:W-:Y:S01]  /*03c0*/  ISETP.NE.U32.AND P0, PT, R14, RZ, PT ;  /* 0x000000ff0e00720c */ /* 0x000fe20003f05070 */
[----:B------:R-:W-:Y:S01]  /*03d0*/  IMAD.X R13, RZ, RZ, R13, P1 ;  /* 0x000000ffff0d7224 */ /* 0x000fe200008e060d */
[----:B------:R-:W-:-:S02]  /*03e0*/  IADD3 R10, P2, PT, R10, 0x4, RZ ;  /* 0x000000040a0a7810 */ /* 0x000fc40007f5e0ff */
[----:B------:R-:W-:Y:S02]  /*03f0*/  ISETP.NE.U32.AND.EX P0, PT, R16, RZ, PT, P0 ;  /* 0x000000ff1000720c */ /* 0x000fe40003f05100 */
[----:B0-----:R-:W-:Y:S01]  /*0400*/  IADD3 R4, P3, PT, R4, R17, RZ ;  /* 0x0000001104047210 */ /* 0x001fe20007f7e0ff */
[----:B-1----:R-:W-:-:S04]  /*0410*/  IMAD.X R3, RZ, RZ, R3, P2 ;  /* 0x000000ffff037224 */ /* 0x002fc800010e0603 */
[----:B------:R-:W-:Y:S02]  /*0420*/  IMAD.X R15, R15, 0x1, R12, P3 ;  /* 0x000000010f0f7824 */ /* 0x000fe400018e060c */
[----:B--2---:R-:W-:-:S04]  /*0430*/  IMAD R0, R5, R2, R0 ;  /* 0x0000000205007224 */ /* 0x004fc800078e0200 */
[----:B------:R-:W-:Y:S05]  /*0440*/  @P0 BRA `(.L_x_3) ;  /* 0xfffffffc00980947 */ /* 0x000fea000383ffff */
.L_x_1:
[----:B------:R-:W-:-:S04]  /*0450*/  IMAD.WIDE.U32 R2, R6, R18, RZ ;  /* 0x0000001206027225 */ /* 0x000fc800078e00ff */
[----:B------:R-:W-:Y:S01]  /*0460*/  IMAD R4, R6, R19, R3 ;  /* 0x0000001306047224 */ /* 0x000fe200078e0203 */
[----:B------:R-:W-:-:S05]  /*0470*/  IADD3 R3, P0, PT, R7, R2, RZ ;  /* 0x0000000207037210 */ /* 0x000fca0007f1e0ff */
[----:B------:R-:W-:Y:S01]  /*0480*/  IMAD.X R4, RZ, RZ, R4, P0 ;  /* 0x000000ffff047224 */ /* 0x000fe200000e0604 */
[----:B------:R-:W-:-:S04]  /*0490*/  ISETP.GT.U32.AND P0, PT, R3, 0x3fffffff, PT ;  /* 0x3fffffff0300780c */ /* 0x000fc80003f04070 */
[----:B------:R-:W-:-:S13]  /*04a0*/  ISETP.GT.U32.AND.EX P0, PT, R4, RZ, PT, P0 ;  /* 0x000000ff0400720c */ /* 0x000fda0003f04100 */
[----:B------:R-:W0:Y:S02]  /*04b0*/  @!P0 LDC.64 R6, c[0x0][0x390] ;  /* 0x0000e400ff068b82 */ /* 0x000e240000000a00 */
[----:B0-----:R-:W-:-:S04]  /*04c0*/  @!P0 LEA R2, P1, R3, R6, 0x2 ;  /* 0x0000000603028211 */ /* 0x001fc800078210ff */
[----:B------:R-:W-:-:S05]  /*04d0*/  @!P0 LEA.HI.X R3, R3, R7, R4, 0x2, P1 ;  /* 0x0000000703038211 */ /* 0x000fca00008f1404 */
[----:B------:R0:W-:Y:S01]  /*04e0*/  @!P0 STG.E desc[UR4][R2.64], R0 ;  /* 0x0000000002008986 */ /* 0x0001e2000c101904 */
[----:B------:R-:W-:Y:S05]  /*04f0*/  @!P0 EXIT ;  /* 0x000000000000894d */ /* 0x000fea0003800000 */
.L_x_2:
[----:B------:R-:W-:Y:S05]  /*0500*/  BSYNC.RECONVERGENT B0 ;  /* 0x0000000000007941 */ /* 0x000fea0003800200 */
.L_x_0:
[----:B0-----:R-:W-:Y:S05]  /*0510*/  BPT.TRAP 0x1 ;  /* 0x000000040000795c */ /* 0x001fea0000300000 */
.L_x_4:
[----:B------:R-:W-:-:S00]  /*0520*/  BRA `(.L_x_4) ;  /* 0xfffffffc00fc7947 */ /* 0x000fc0000383ffff */
[----:B------:R-:W-:-:S00]  /*0530*/  NOP ;  /* 0x0000000000007918 */ /* 0x000fc00000000000 */
        /* <DEDUP_REMOVED lines=12> */
.L_x_11:


//--------------------- .text.vector_add_loop_kernel --------------------------
	.section	.text.vector_add_loop_kernel,"ax",@progbits
	.align	128
        .global         vector_add_loop_kernel
        .type           vector_add_loop_kernel,@function
        .size           vector_add_loop_kernel,(.L_x_12 - vector_add_loop_kernel)
        .other          vector_add_loop_kernel,@"STO_CUDA_ENTRY STV_DEFAULT"
vector_add_loop_kernel:
.text.vector_add_loop_kernel:
[----:B------:R-:W-:Y:S01]  /*0000*/  LDC R1, c[0x0][0x37c] ;  /* 0x0000df00ff017b82 */ /* 0x000fe20000000800 */
[----:B------:R-:W0:Y:S07]  /*0010*/  S2R R0, SR_TID.X ;  /* 0x0000000000007919 */ /* 0x000e2e0000002100 */
[----:B------:R-:W0:Y:S01]  /*0020*/  S2UR UR4, SR_CTAID.X ;  /* 0x00000000000479c3 */ /* 0x000e220000002500 */
[----:B------:R-:W1:Y:S07]  /*0030*/  LDCU.64 UR6, c[0x0][0x398] ;  /* 0x00007300ff0677ac */ /* 0x000e6e0008000a00 */
[----:B------:R-:W0:Y:S02]  /*0040*/  LDC R11, c[0x0][0x360] ;  /* 0x0000d800ff0b7b82 */ /* 0x000e240000000800 */
[----:B0-----:R-:W-:-:S05]  /*0050*/  IMAD R0, R11, UR4, R0 ;  /* 0x000000040b007c24 */ /* 0x001fca000f8e0200 */
[----:B-1----:R-:W-:-:S04]  /*0060*/  ISETP.GE.U32.AND P0, PT, R0, UR6, PT ;  /* 0x0000000600007c0c */ /* 0x002fc8000bf06070 */
[----:B------:R-:W-:-:S13]  /*0070*/  ISETP.GE.U32.AND.EX P0, PT, RZ, UR7, PT, P0 ;  /* 0x00000007ff007c0c */ /* 0x000fda000bf06100 */
[----:B------:R-:W-:Y:S05]  /*0080*/  @P0 EXIT ;  /* 0x000000000000094d */ /* 0x000fea0003800000 */
[----:B------:R-:W0:Y:S01]  /*0090*/  LDCU UR4, c[0x0][0x364] ;  /* 0x00006c80ff0477ac */ /* 0x000e220008000800 */
[----:B------:R-:W-:Y:S01]  /*00a0*/  IMAD.MOV.U32 R8, RZ, RZ, R0 ;  /* 0x000000ffff087224 */ /* 0x000fe200078e0000 */
[----:B------:R-:W-:Y:S01]  /*00b0*/  BSSY.RECONVERGENT B0, `(.L_x_5) ;  /* 0x000001b000007945 */ /* 0x000fe20003800200 */
[----:B------:R-:W0:Y:S02]  /*00c0*/  LDCU UR5, c[0x0][0x368] ;  /* 0x00006d00ff0577ac */ /* 0x000e240008000800 */
[----:B------:R-:W-:Y:S01]  /*00d0*/  IMAD.SHL.U32 R0, R8, 0x4, RZ ;  /* 0x0000000408007824 */ /* 0x000fe200078e00ff */
[----:B------:R-:W1:Y:S01]  /*00e0*/  LDCU.64 UR6, c[0x0][0x358] ;  /* 0x00006b00ff0677ac */ /* 0x000e620008000a00 */
[----:B------:R-:W2:Y:S01]  /*00f0*/  LDCU.128 UR12, c[0x0][0x380] ;  /* 0x00007000ff0c77ac */ /* 0x000ea20008000c00 */
[----:B------:R-:W3:Y:S01]  /*0100*/  LDCU.128 UR8, c[0x0][0x390] ;  /* 0x00007200ff0877ac */ /* 0x000ee20008000c00 */
[----:B0-----:R-:W-:-:S06]  /*0110*/  UIMAD UR4, UR5, UR4, URZ ;  /* 0x00000004050472a4 */ /* 0x001fcc000f8e02ff */
[C---:B------:R-:W-:Y:S02]  /*0120*/  IMAD R9, R11.reuse, UR4, RZ ;  /* 0x000000040b097c24 */ /* 0x040fe4000f8e02ff */
[----:B-123--:R-:W-:-:S07]  /*0130*/  IMAD R11, R11, UR4, RZ ;  /* 0x000000040b0b7c24 */ /* 0x00efce000f8e02ff */
.L_x_7:
[----:B------:R-:W-:-:S13]  /*0140*/  ISETP.GT.U32.AND P0, PT, R8, 0x3fffffff, PT ;  /* 0x3fffffff0800780c */ /* 0x000fda0003f04070 */
[----:B0-----:R-:W-:Y:S05]  /*0150*/  @P0 BRA `(.L_x_6) ;  /* 0x0000000000400947 */ /* 0x001fea0003800000 */
[C---:B------:R-:W-:Y:S02]  /*0160*/  IADD3 R4, P1, PT, R0.reuse, UR12, RZ ;  /* 0x0000000c00047c10 */ /* 0x040fe4000ff3e0ff */
[----:B------:R-:W-:-:S03]  /*0170*/  IADD3 R2, P0, PT, R0, UR14, RZ ;  /* 0x0000000e00027c10 */ /* 0x000fc6000ff1e0ff */
[----:B------:R-:W-:Y:S01]  /*0180*/  IMAD.X R5, RZ, RZ, UR13, P1 ;  /* 0x0000000dff057e24 */ /* 0x000fe200088e06ff */
[----:B------:R-:W-:-:S05]  /*0190*/  IADD3.X R3, PT, PT, RZ, UR15, RZ, P0, !PT ;  /* 0x0000000fff037c10 */ /* 0x000fca00087fe4ff */
[----:B------:R-:W2:Y:S04]  /*01a0*/  LDG.E R2, desc[UR6][R2.64] ;  /* 0x0000000602027981 */ /* 0x000ea8000c1e1900 */
[----:B------:R-:W2:Y:S01]  /*01b0*/  LDG.E R5, desc[UR6][R4.64] ;  /* 0x0000000604057981 */ /* 0x000ea2000c1e1900 */
[----:B------:R-:W-:Y:S01]  /*01c0*/  IADD3 R6, P0, PT, R0, UR8, RZ ;  /* 0x0000000800067c10 */ /* 0x000fe2000ff1e0ff */
[----:B------:R-:W-:Y:S01]  /*01d0*/  IMAD.IADD R8, R9, 0x1, R8 ;  /* 0x0000000109087824 */ /* 0x000fe200078e0208 */
[----:B------:R-:W-:-:S03]  /*01e0*/  LEA R0, R11, R0, 0x2 ;  /* 0x000000000b007211 */ /* 0x000fc600078e10ff */
[----:B------:R-:W-:Y:S01]  /*01f0*/  IMAD.X R7, RZ, RZ, UR9, P0 ;  /* 0x00000009ff077e24 */ /* 0x000fe200080e06ff */
[----:B------:R-:W-:-:S04]  /*0200*/  ISETP.GE.U32.AND P0, PT, R8, UR10, PT ;  /* 0x0000000a08007c0c */ /* 0x000fc8000bf06070 */
[----:B------:R-:W-:Y:S02]  /*0210*/  ISETP.GE.U32.AND.EX P0, PT, RZ, UR11, PT, P0 ;  /* 0x0000000bff007c0c */ /* 0x000fe4000bf06100 */
[----:B--2---:R-:W-:-:S05]  /*0220*/  IADD3 R13, PT, PT, R2, R5, RZ ;  /* 0x00000005020d7210 */ /* 0x004fca0007ffe0ff */
[----:B------:R0:W-:Y:S06]  /*0230*/  STG.E desc[UR6][R6.64], R13 ;  /* 0x0000000d06007986 */ /* 0x0001ec000c101906 */
[----:B------:R-:W-:Y:S05]  /*0240*/  @!P0 BRA `(.L_x_7) ;  /* 0xfffffffc00bc8947 */ /* 0x000fea000383ffff */
[----:B------:R-:W-:Y:S05]  /*0250*/  EXIT ;  /* 0x000000000000794d */ /* 0x000fea0003800000 */
.L_x_6:
[----:B------:R-:W-:Y:S05]  /*0260*/  BSYNC.RECONVERGENT B0 ;  /* 0x0000000000007941 */ /* 0x000fea0003800200 */
.L_x_5:
[----:B------:R-:W-:Y:S05]  /*0270*/  BPT.TRAP 0x1 ;  /* 0x000000040000795c */ /* 0x000fea0000300000 */
.L_x_8:
        /* <DEDUP_REMOVED lines=16> */
.L_x_12:


//--------------------- .text.vector_add_kernel   --------------------------
	.section	.text.vector_add_kernel,"ax",@progbits
	.align	128
        .global         vector_add_kernel
        .type           vector_add_kernel,@function
        .size           vector_add_kernel,(.L_x_13 - vector_add_kernel)
        .other          vector_add_kernel,@"STO_CUDA_ENTRY STV_DEFAULT"
vector_add_kernel:
.text.vector_add_kernel:
        /* <DEDUP_REMOVED lines=9> */
[----:B------:R-:W-:-:S13]  /*0090*/  ISETP.GT.U32.AND P0, PT, R0, 0x3fffffff, PT ;  /* 0x3fffffff0000780c */ /* 0x000fda0003f04070 */
[----:B------:R-:W-:Y:S05]  /*00a0*/  @P0 BRA `(.L_x_9) ;  /* 0x00000000003c0947 */ /* 0x000fea0003800000 */
[----:B------:R-:W0:Y:S01]  /*00b0*/  LDCU.128 UR8, c[0x0][0x380] ;  /* 0x00007000ff0877ac */ /* 0x000e220008000c00 */
[----:B------:R-:W-:Y:S01]  /*00c0*/  IMAD.SHL.U32 R0, R0, 0x4, RZ ;  /* 0x0000000400007824 */ /* 0x000fe200078e00ff */
[----:B------:R-:W1:Y:S01]  /*00d0*/  LDCU.64 UR4, c[0x0][0x358] ;  /* 0x00006b00ff0477ac */ /* 0x000e620008000a00 */
[----:B------:R-:W2:Y:S03]  /*00e0*/  LDCU.64 UR6, c[0x0][0x390] ;  /* 0x00007200ff0677ac */ /* 0x000ea60008000a00 */
[C---:B0-----:R-:W-:Y:S02]  /*00f0*/  IADD3 R4, P1, PT, R0.reuse, UR8, RZ ;  /* 0x0000000800047c10 */ /* 0x041fe4000ff3e0ff */
[----:B------:R-:W-:-:S03]  /*0100*/  IADD3 R2, P0, PT, R0, UR10, RZ ;  /* 0x0000000a00027c10 */ /* 0x000fc6000ff1e0ff */
[----:B------:R-:W-:Y:S02]  /*0110*/  IMAD.X R5, RZ, RZ, UR9, P1 ;  /* 0x00000009ff057e24 */ /* 0x000fe400088e06ff */
[----:B------:R-:W-:-:S04]  /*0120*/  IMAD.X R3, RZ, RZ, UR11, P0 ;  /* 0x0000000bff037e24 */ /* 0x000fc800080e06ff */
[----:B-1----:R-:W3:Y:S04]  /*0130*/  LDG.E R5, desc[UR4][R4.64] ;  /* 0x0000000404057981 */ /* 0x002ee8000c1e1900 */
[----:B------:R-:W3:Y:S01]  /*0140*/  LDG.E R2, desc[UR4][R2.64] ;  /* 0x0000000402027981 */ /* 0x000ee2000c1e1900 */
[----:B--2---:R-:W-:-:S05]  /*0150*/  IADD3 R6, P0, PT, R0, UR6, RZ ;  /* 0x0000000600067c10 */ /* 0x004fca000ff1e0ff */
[----:B------:R-:W-:Y:S02]  /*0160*/  IMAD.X R7, RZ, RZ, UR7, P0 ;  /* 0x00000007ff077e24 */ /* 0x000fe400080e06ff */
[----:B---3--:R-:W-:-:S05]  /*0170*/  IMAD.IADD R9, R2, 0x1, R5 ;  /* 0x0000000102097824 */ /* 0x008fca00078e0205 */
[----:B------:R-:W-:Y:S01]  /*0180*/  STG.E desc[UR4][R6.64], R9 ;  /* 0x0000000906007986 */ /* 0x000fe2000c101904 */
[----:B------:R-:W-:Y:S05]  /*0190*/  EXIT ;  /* 0x000000000000794d */ /* 0x000fea0003800000 */
.L_x_9:
[----:B------:R-:W-:Y:S05]  /*01a0*/  BPT.TRAP 0x1 ;  /* 0x000000040000795c */ /* 0x000fea0000300000 */
.L_x_10:
        /* <DEDUP_REMOVED lines=13> */
.L_x_13:


//--------------------- .nv.shared.reserved.0     --------------------------
	.section	.nv.shared.reserved.0,"aw",@nobits
	.weak		__nv_reservedSMEM_offset_0_alias
	.size		__nv_reservedSMEM_offset_0_alias, 0, 64
	.other		__nv_reservedSMEM_offset_0_alias,@"STO_CUDA_RESERVED_SHARED STV_DEFAULT"
__nv_reservedSMEM_offset_0_alias:
	.zero		0
	.zero		64


//--------------------- .nv.constant0.matrix_mul_kernel --------------------------
	.section	.nv.constant0.matrix_mul_kernel,"a",@progbits
	.sectionflags	@""
	.align	4
.nv.constant0.matrix_mul_kernel:
	.zero		944


//--------------------- .nv.constant0.vector_add_loop_kernel --------------------------
	.section	.nv.constant0.vector_add_loop_kernel,"a",@progbits
	.sectionflags	@""
	.align	4
.nv.constant0.vector_add_loop_kernel:
	.zero		928


//--------------------- .nv.constant0.vector_add_kernel --------------------------
	.section	.nv.constant0.vector_add_kernel,"a",@progbits
	.sectionflags	@""
	.align	4
.nv.constant0.vector_add_kernel:
	.zero		928


//--------------------- SYMBOLS --------------------------

	.type		.nv.reservedSmem.offset0,@object
	.size		.nv.reservedSmem.offset0,0x4
